//
// Generated by NVIDIA NVVM Compiler
//
// Compiler Build ID: CL-36424714
// Cuda compilation tools, release 13.0, V13.0.88
// Based on NVVM 20.0.0
//

.version 9.0
.target sm_100
.address_size 64

	// .globl	_Z7matMulKPfS_S_i

.visible .entry _Z7matMulKPfS_S_i(
	.param .u64 .ptr .align 1 _Z7matMulKPfS_S_i_param_0,
	.param .u64 .ptr .align 1 _Z7matMulKPfS_S_i_param_1,
	.param .u64 .ptr .align 1 _Z7matMulKPfS_S_i_param_2,
	.param .u32 _Z7matMulKPfS_S_i_param_3
)
{
	.reg .pred 	%p<10>;
	.reg .b32 	%r<40>;
	.reg .b32 	%f<67>;
	.reg .b64 	%rd<67>;

	ld.param.u64 	%rd14, [_Z7matMulKPfS_S_i_param_0];
	ld.param.u64 	%rd15, [_Z7matMulKPfS_S_i_param_1];
	ld.param.u32 	%r18, [_Z7matMulKPfS_S_i_param_3];
	cvta.to.global.u64 	%rd1, %rd15;
	cvta.to.global.u64 	%rd2, %rd14;
	mov.u32 	%r19, %ctaid.y;
	mov.u32 	%r20, %ntid.y;
	mov.u32 	%r21, %tid.y;
	mad.lo.s32 	%r1, %r19, %r20, %r21;
	mov.u32 	%r22, %ctaid.x;
	mov.u32 	%r23, %ntid.x;
	mov.u32 	%r24, %tid.x;
	mad.lo.s32 	%r2, %r22, %r23, %r24;
	max.s32 	%r25, %r1, %r2;
	setp.ge.s32 	%p1, %r25, %r18;
	@%p1 bra 	$L__BB0_13;
	mul.lo.s32 	%r3, %r18, %r1;
	and.b32  	%r4, %r18, 7;
	setp.lt.u32 	%p2, %r18, 8;
	mov.f32 	%f66, 0f00000000;
	mov.b32 	%r38, 0;
	@%p2 bra 	$L__BB0_4;
	and.b32  	%r38, %r18, 2147483640;
	neg.s32 	%r36, %r38;
	mul.wide.s32 	%rd16, %r18, 4;
	add.s64 	%rd3, %rd1, %rd16;
	shl.b32 	%r7, %r18, 3;
	mul.wide.s32 	%rd17, %r18, 8;
	add.s64 	%rd4, %rd1, %rd17;
	mul.wide.s32 	%rd18, %r18, 12;
	add.s64 	%rd5, %rd1, %rd18;
	mul.wide.s32 	%rd19, %r18, 16;
	add.s64 	%rd6, %rd1, %rd19;
	mul.wide.s32 	%rd20, %r18, 20;
	add.s64 	%rd7, %rd1, %rd20;
	mul.wide.s32 	%rd21, %r18, 24;
	add.s64 	%rd8, %rd1, %rd21;
	mul.wide.s32 	%rd22, %r18, 28;
	add.s64 	%rd9, %rd1, %rd22;
	mul.wide.u32 	%rd23, %r3, 4;
	add.s64 	%rd24, %rd23, %rd2;
	add.s64 	%rd66, %rd24, 16;
	mov.f32 	%f66, 0f00000000;
	mov.u32 	%r35, %r2;
$L__BB0_3:
	.pragma "nounroll";
	mul.wide.s32 	%rd25, %r35, 4;
	add.s64 	%rd26, %rd3, %rd25;
	add.s64 	%rd27, %rd4, %rd25;
	add.s64 	%rd28, %rd5, %rd25;
	add.s64 	%rd29, %rd6, %rd25;
	add.s64 	%rd30, %rd7, %rd25;
	add.s64 	%rd31, %rd8, %rd25;
	add.s64 	%rd32, %rd9, %rd25;
	add.s64 	%rd33, %rd1, %rd25;
	ld.global.f32 	%f16, [%rd66+-16];
	ld.global.f32 	%f17, [%rd33];
	fma.rn.f32 	%f18, %f16, %f17, %f66;
	ld.global.f32 	%f19, [%rd66+-12];
	ld.global.f32 	%f20, [%rd26];
	fma.rn.f32 	%f21, %f19, %f20, %f18;
	ld.global.f32 	%f22, [%rd66+-8];
	ld.global.f32 	%f23, [%rd27];
	fma.rn.f32 	%f24, %f22, %f23, %f21;
	ld.global.f32 	%f25, [%rd66+-4];
	ld.global.f32 	%f26, [%rd28];
	fma.rn.f32 	%f27, %f25, %f26, %f24;
	ld.global.f32 	%f28, [%rd66];
	ld.global.f32 	%f29, [%rd29];
	fma.rn.f32 	%f30, %f28, %f29, %f27;
	ld.global.f32 	%f31, [%rd66+4];
	ld.global.f32 	%f32, [%rd30];
	fma.rn.f32 	%f33, %f31, %f32, %f30;
	ld.global.f32 	%f34, [%rd66+8];
	ld.global.f32 	%f35, [%rd31];
	fma.rn.f32 	%f36, %f34, %f35, %f33;
	ld.global.f32 	%f37, [%rd66+12];
	ld.global.f32 	%f38, [%rd32];
	fma.rn.f32 	%f66, %f37, %f38, %f36;
	add.s32 	%r36, %r36, 8;
	add.s32 	%r35, %r35, %r7;
	add.s64 	%rd66, %rd66, 32;
	setp.ne.s32 	%p3, %r36, 0;
	@%p3 bra 	$L__BB0_3;
$L__BB0_4:
	setp.eq.s32 	%p4, %r4, 0;
	@%p4 bra 	$L__BB0_12;
	and.b32  	%r13, %r18, 3;
	setp.lt.u32 	%p5, %r4, 4;
	@%p5 bra 	$L__BB0_7;
	add.s32 	%r27, %r38, %r3;
	mul.wide.u32 	%rd34, %r27, 4;
	add.s64 	%rd35, %rd2, %rd34;
	ld.global.f32 	%f40, [%rd35];
	mad.lo.s32 	%r28, %r38, %r18, %r2;
	mul.wide.s32 	%rd36, %r28, 4;
	add.s64 	%rd37, %rd1, %rd36;
	ld.global.f32 	%f41, [%rd37];
	fma.rn.f32 	%f42, %f40, %f41, %f66;
	cvt.u64.u32 	%rd38, %r3;
	cvt.u64.u32 	%rd39, %r38;
	add.s64 	%rd40, %rd39, %rd38;
	shl.b64 	%rd41, %rd40, 2;
	add.s64 	%rd42, %rd2, %rd41;
	ld.global.f32 	%f43, [%rd42+4];
	mul.wide.s32 	%rd43, %r18, 4;
	add.s64 	%rd44, %rd37, %rd43;
	ld.global.f32 	%f44, [%rd44];
	fma.rn.f32 	%f45, %f43, %f44, %f42;
	ld.global.f32 	%f46, [%rd42+8];
	add.s64 	%rd45, %rd44, %rd43;
	ld.global.f32 	%f47, [%rd45];
	fma.rn.f32 	%f48, %f46, %f47, %f45;
	ld.global.f32 	%f49, [%rd42+12];
	add.s64 	%rd46, %rd45, %rd43;
	ld.global.f32 	%f50, [%rd46];
	fma.rn.f32 	%f66, %f49, %f50, %f48;
	add.s32 	%r38, %r38, 4;
$L__BB0_7:
	setp.eq.s32 	%p6, %r13, 0;
	@%p6 bra 	$L__BB0_12;
	setp.eq.s32 	%p7, %r13, 1;
	@%p7 bra 	$L__BB0_10;
	add.s32 	%r29, %r38, %r3;
	mul.wide.u32 	%rd47, %r29, 4;
	add.s64 	%rd48, %rd2, %rd47;
	ld.global.f32 	%f52, [%rd48];
	mad.lo.s32 	%r30, %r38, %r18, %r2;
	mul.wide.s32 	%rd49, %r30, 4;
	add.s64 	%rd50, %rd1, %rd49;
	ld.global.f32 	%f53, [%rd50];
	fma.rn.f32 	%f54, %f52, %f53, %f66;
	cvt.u64.u32 	%rd51, %r3;
	cvt.u64.u32 	%rd52, %r38;
	add.s64 	%rd53, %rd52, %rd51;
	shl.b64 	%rd54, %rd53, 2;
	add.s64 	%rd55, %rd2, %rd54;
	ld.global.f32 	%f55, [%rd55+4];
	mul.wide.s32 	%rd56, %r18, 4;
	add.s64 	%rd57, %rd50, %rd56;
	ld.global.f32 	%f56, [%rd57];
	fma.rn.f32 	%f66, %f55, %f56, %f54;
	add.s32 	%r38, %r38, 2;
$L__BB0_10:
	and.b32  	%r31, %r18, 1;
	setp.eq.b32 	%p8, %r31, 1;
	not.pred 	%p9, %p8;
	@%p9 bra 	$L__BB0_12;
	add.s32 	%r32, %r38, %r3;
	mul.wide.u32 	%rd58, %r32, 4;
	add.s64 	%rd59, %rd2, %rd58;
	ld.global.f32 	%f57, [%rd59];
	mad.lo.s32 	%r33, %r38, %r18, %r2;
	mul.wide.s32 	%rd60, %r33, 4;
	add.s64 	%rd61, %rd1, %rd60;
	ld.global.f32 	%f58, [%rd61];
	fma.rn.f32 	%f66, %f57, %f58, %f66;
$L__BB0_12:
	ld.param.u64 	%rd65, [_Z7matMulKPfS_S_i_param_2];
	add.s32 	%r34, %r3, %r2;
	cvta.to.global.u64 	%rd62, %rd65;
	mul.wide.s32 	%rd63, %r34, 4;
	add.s64 	%rd64, %rd62, %rd63;
	st.global.f32 	[%rd64], %f66;
$L__BB0_13:
	ret;

}


// ===== COMPILED SASS (sm_100) =====

	.target	sm_100

	.elftype	@"ET_EXEC"


//--------------------- .note.nv.tkinfo           --------------------------
	.section	.note.nv.tkinfo,"",@"SHT_NOTE"
	.sectionflags	@"SHF_NOTE_NV_TKINFO"
	.tkinfo
        /*0018*/ 	.word	0x00000002
        /*0030*/ 	.string	""
        /*0030*/ 	.string	"ptxas"
        /*0030*/ 	.string	"Cuda compilation tools, release 13.0, V13.0.88"
        /*0030*/ 	.string	"Build cuda_13.0.r13.0/compiler.36424714_0"
        /*0030*/ 	.string	"-arch sm_100 -m 64 "



//--------------------- .note.nv.cuinfo           --------------------------
	.section	.note.nv.cuinfo,"",@"SHT_NOTE"
	.sectionflags	@"SHF_NOTE_NV_CUINFO"
        /*0018*/ 	.short	0x0002
        /*001a*/ 	.short	0x0064
        /*001c*/ 	.short	0x0082
	.zero		2


//--------------------- .nv.info                  --------------------------
	.section	.nv.info,"",@"SHT_CUDA_INFO"
	.align	4


	//----- nvinfo : EIATTR_REGCOUNT
	.align		4
        /*0000*/ 	.byte	0x04, 0x2f
        /*0002*/ 	.short	(.L_1 - .L_0)
	.align		4
.L_0:
        /*0004*/ 	.word	index@(_Z7matMulKPfS_S_i)
        /*0008*/ 	.word	0x0000001e


	//----- nvinfo : EIATTR_FRAME_SIZE
	.align		4
.L_1:
        /*000c*/ 	.byte	0x04, 0x11
        /*000e*/ 	.short	(.L_3 - .L_2)
	.align		4
.L_2:
        /*0010*/ 	.word	index@(_Z7matMulKPfS_S_i)
        /*0014*/ 	.word	0x00000000


	//----- nvinfo : EIATTR_MIN_STACK_SIZE
	.align		4
.L_3:
        /*0018*/ 	.byte	0x04, 0x12
        /*001a*/ 	.short	(.L_5 - .L_4)
	.align		4
.L_4:
        /*001c*/ 	.word	index@(_Z7matMulKPfS_S_i)
        /*0020*/ 	.word	0x00000000
.L_5:


//--------------------- .nv.compat                --------------------------
	.section	.nv.compat,"",@"SHT_CUDA_COMPAT_INFO"
	.align	4
        /*0000*/ 	.byte	0x02, 0x09, 0x00, 0x00, 0x02, 0x02, 0x01, 0x00, 0x02, 0x05, 0x05, 0x00, 0x03, 0x07, 0x01, 0x01
        /*0010*/ 	.byte	0x02, 0x03, 0x00, 0x00, 0x02, 0x06, 0x01, 0x00, 0x04, 0x0b, 0x08, 0x00, 0x09, 0x00, 0x00, 0x00
        /*0020*/ 	.byte	0x00, 0x00, 0x00, 0x00


//--------------------- .nv.info._Z7matMulKPfS_S_i --------------------------
	.section	.nv.info._Z7matMulKPfS_S_i,"",@"SHT_CUDA_INFO"
	.sectionflags	@""
	.align	4


	//----- nvinfo : EIATTR_CUDA_API_VERSION
	.align		4
        /*0000*/ 	.byte	0x04, 0x37
        /*0002*/ 	.short	(.L_7 - .L_6)
.L_6:
        /*0004*/ 	.word	0x00000082


	//----- nvinfo : EIATTR_KPARAM_INFO
	.align		4
.L_7:
        /*0008*/ 	.byte	0x04, 0x17
        /*000a*/ 	.short	(.L_9 - .L_8)
.L_8:
        /*000c*/ 	.word	0x00000000
        /*0010*/ 	.short	0x0003
        /*0012*/ 	.short	0x0018
        /*0014*/ 	.byte	0x00, 0xf0, 0x11, 0x00


	//----- nvinfo : EIATTR_KPARAM_INFO
	.align		4
.L_9:
        /*0018*/ 	.byte	0x04, 0x17
        /*001a*/ 	.short	(.L_11 - .L_10)
.L_10:
        /*001c*/ 	.word	0x00000000
        /*0020*/ 	.short	0x0002
        /*0022*/ 	.short	0x0010
        /*0024*/ 	.byte	0x00, 0xf5, 0x21, 0x00


	//----- nvinfo : EIATTR_KPARAM_INFO
	.align		4
.L_11:
        /*0028*/ 	.byte	0x04, 0x17
        /*002a*/ 	.short	(.L_13 - .L_12)
.L_12:
        /*002c*/ 	.word	0x00000000
        /*0030*/ 	.short	0x0001
        /*0032*/ 	.short	0x0008
        /*0034*/ 	.byte	0x00, 0xf5, 0x21, 0x00


	//----- nvinfo : EIATTR_KPARAM_INFO
	.align		4
.L_13:
        /*0038*/ 	.byte	0x04, 0x17
        /*003a*/ 	.short	(.L_15 - .L_14)
.L_14:
        /*003c*/ 	.word	0x00000000
        /*0040*/ 	.short	0x0000
        /*0042*/ 	.short	0x0000
        /*0044*/ 	.byte	0x00, 0xf5, 0x21, 0x00


	//----- nvinfo : EIATTR_SPARSE_MMA_MASK
	.align		4
.L_15:
        /*0048*/ 	.byte	0x03, 0x50
        /*004a*/ 	.short	0x0000


	//----- nvinfo : EIATTR_MAXREG_COUNT
	.align		4
        /*004c*/ 	.byte	0x03, 0x1b
        /*004e*/ 	.short	0x00ff


	//----- nvinfo : EIATTR_MERCURY_ISA_VERSION
	.align		4
        /*0050*/ 	.byte	0x03, 0x5f
        /*0052*/ 	.short	0x0101


	//----- nvinfo : EIATTR_VRC_CTA_INIT_COUNT
	.align		4
        /*0054*/ 	.byte	0x02, 0x4a
	.zero		1
	.zero		1


	//----- nvinfo : EIATTR_EXIT_INSTR_OFFSETS
	.align		4
        /*0058*/ 	.byte	0x04, 0x1c
        /*005a*/ 	.short	(.L_17 - .L_16)


	//   ....[0]....
.L_16:
        /*005c*/ 	.word	0x000000c0


	//   ....[1]....
        /*0060*/ 	.word	0x00000a90


	//----- nvinfo : EIATTR_CBANK_PARAM_SIZE
	.align		4
.L_17:
        /*0064*/ 	.byte	0x03, 0x19
        /*0066*/ 	.short	0x001c


	//----- nvinfo : EIATTR_PARAM_CBANK
	.align		4
        /*0068*/ 	.byte	0x04, 0x0a
        /*006a*/ 	.short	(.L_19 - .L_18)
	.align		4
.L_18:
        /*006c*/ 	.word	index@(.nv.constant0._Z7matMulKPfS_S_i)
        /*0070*/ 	.short	0x0380
        /*0072*/ 	.short	0x001c


	//----- nvinfo : EIATTR_SW_WAR
	.align		4
.L_19:
        /*0074*/ 	.byte	0x04, 0x36
        /*0076*/ 	.short	(.L_21 - .L_20)
.L_20:
        /*0078*/ 	.word	0x00000008
.L_21:


//--------------------- .nv.callgraph             --------------------------
	.section	.nv.callgraph,"",@"SHT_CUDA_CALLGRAPH"
	.align	4
	.sectionentsize	8
	.align		4
        /*0000*/ 	.word	0x00000000
	.align		4
        /*0004*/ 	.word	0xffffffff
	.align		4
        /*0008*/ 	.word	0x00000000
	.align		4
        /*000c*/ 	.word	0xfffffffe
	.align		4
        /*0010*/ 	.word	0x00000000
	.align		4
        /*0014*/ 	.word	0xfffffffd
	.align		4
        /*0018*/ 	.word	0x00000000
	.align		4
        /*001c*/ 	.word	0xfffffffc


//--------------------- .text._Z7matMulKPfS_S_i   --------------------------
	.section	.text._Z7matMulKPfS_S_i,"ax",@progbits
	.align	128
        .global         _Z7matMulKPfS_S_i
        .type           _Z7matMulKPfS_S_i,@function
        .size           _Z7matMulKPfS_S_i,(.L_x_5 - _Z7matMulKPfS_S_i)
        .other          _Z7matMulKPfS_S_i,@"STO_CUDA_ENTRY STV_DEFAULT"
_Z7matMulKPfS_S_i:
.text._Z7matMulKPfS_S_i:
[----:B------:R-:W-:Y:S01]  /*0000*/  LDC R1, c[0x0][0x37c] ;  /* 0x0000df00ff017b82 */ /* 0x000fe20000000800 */
[----:B------:R-:W0:Y:S07]  /*0010*/  S2R R0, SR_TID.Y ;  /* 0x0000000000007919 */ /* 0x000e2e0000002200 */
[----:B------:R-:W0:Y:S01]  /*0020*/  S2UR UR4, SR_CTAID.Y ;  /* 0x00000000000479c3 */ /* 0x000e220000002600 */
[----:B------:R-:W1:Y:S01]  /*0030*/  LDCU UR20, c[0x0][0x398] ;  /* 0x00007300ff1477ac */ /* 0x000e620008000800 */
[----:B------:R-:W2:Y:S06]  /*0040*/  S2R R3, SR_TID.X ;  /* 0x0000000000037919 */ /* 0x000eac0000002100 */
[----:B------:R-:W0:Y:S08]  /*0050*/  LDC R13, c[0x0][0x364] ;  /* 0x0000d900ff0d7b82 */ /* 0x000e300000000800 */
[----:B------:R-:W2:Y:S08]  /*0060*/  S2UR UR5, SR_CTAID.X ;  /* 0x00000000000579c3 */ /* 0x000eb00000002500 */
[----:B------:R-:W2:Y:S01]  /*0070*/  LDC R2, c[0x0][0x360] ;  /* 0x0000d800ff027b82 */ /* 0x000ea20000000800 */
[----:B0-----:R-:W-:-:S02]  /*0080*/  IMAD R13, R13, UR4, R0 ;  /* 0x000000040d0d7c24 */ /* 0x001fc4000f8e0200 */
[----:B--2---:R-:W-:-:S05]  /*0090*/  IMAD R0, R2, UR5, R3 ;  /* 0x0000000502007c24 */ /* 0x004fca000f8e0203 */
[----:B------:R-:W-:-:S04]  /*00a0*/  VIMNMX R2, PT, PT, R13, R0, !PT ;  /* 0x000000000d027248 */ /* 0x000fc80007fe0100 */
[----:B-1----:R-:W-:-:S13]  /*00b0*/  ISETP.GE.AND P0, PT, R2, UR20, PT ;  /* 0x0000001402007c0c */ /* 0x002fda000bf06270 */
[----:B------:R-:W-:Y:S05]  /*00c0*/  @P0 EXIT ;  /* 0x000000000000094d */ /* 0x000fea0003800000 */
[----:B------:R-:W-:Y:S01]  /*00d0*/  UISETP.GE.U32.AND UP0, UPT, UR20, 0x8, UPT ;  /* 0x000000081400788c */ /* 0x000fe2000bf06070 */
[----:B------:R-:W-:Y:S02]  /*00e0*/  HFMA2 R12, -RZ, RZ, 0, 0 ;  /* 0x00000000ff0c7431 */ /* 0x000fe400000001ff */
[----:B------:R-:W-:Y:S01]  /*00f0*/  IMAD R13, R13, UR20, RZ ;  /* 0x000000140d0d7c24 */ /* 0x000fe2000f8e02ff */
[----:B------:R-:W-:Y:S01]  /*0100*/  UMOV UR4, URZ ;  /* 0x000000ff00047c82 */ /* 0x000fe20008000000 */
[----:B------:R-:W0:Y:S04]  /*0110*/  LDCU.64 UR18, c[0x0][0x358] ;  /* 0x00006b00ff1277ac */ /* 0x000e280008000a00 */
[----:B------:R-:W-:Y:S05]  /*0120*/  BRA.U !UP0, `(.L_x_0) ;  /* 0x0000000508047547 */ /* 0x000fea000b800000 */
[----:B------:R-:W1:Y:S01]  /*0130*/  LDCU.128 UR24, c[0x0][0x380] ;  /* 0x00007000ff1877ac */ /* 0x000e620008000c00 */
[----:B------:R-:W-:Y:S02]  /*0140*/  MOV R12, RZ ;  /* 0x000000ff000c7202 */ /* 0x000fe40000000f00 */
[----:B------:R-:W-:Y:S01]  /*0150*/  MOV R14, R0 ;  /* 0x00000000000e7202 */ /* 0x000fe20000000f00 */
[----:B------:R-:W-:-:S04]  /*0160*/  ULOP3.LUT UR4, UR20, 0x7ffffff8, URZ, 0xc0, !UPT ;  /* 0x7ffffff814047892 */ /* 0x000fc8000f8ec0ff */
[----:B------:R-:W-:Y:S01]  /*0170*/  UIADD3 UR5, UPT, UPT, -UR4, URZ, URZ ;  /* 0x000000ff04057290 */ /* 0x000fe2000fffe1ff */
[----:B-1----:R-:W-:Y:S01]  /*0180*/  MOV R2, UR24 ;  /* 0x0000001800027c02 */ /* 0x002fe20008000f00 */
[----:B------:R-:W-:Y:S01]  /*0190*/  UIMAD.WIDE UR6, UR20, 0x8, UR26 ;  /* 0x00000008140678a5 */ /* 0x000fe2000f8e021a */
[----:B------:R-:W-:Y:S01]  /*01a0*/  MOV R3, UR25 ;  /* 0x0000001900037c02 */ /* 0x000fe20008000f00 */
[----:B------:R-:W-:Y:S02]  /*01b0*/  UIMAD.WIDE UR8, UR20, 0xc, UR26 ;  /* 0x0000000c140878a5 */ /* 0x000fe4000f8e021a */
[----:B------:R-:W-:Y:S01]  /*01c0*/  UIMAD.WIDE UR10, UR20, 0x10, UR26 ;  /* 0x00000010140a78a5 */ /* 0x000fe2000f8e021a */
[----:B------:R-:W-:Y:S01]  /*01d0*/  IMAD.WIDE.U32 R2, R13, 0x4, R2 ;  /* 0x000000040d027825 */ /* 0x000fe200078e0002 */
[----:B------:R-:W-:Y:S02]  /*01e0*/  UIMAD.WIDE UR12, UR20, 0x14, UR26 ;  /* 0x00000014140c78a5 */ /* 0x000fe4000f8e021a */
[----:B------:R-:W-:Y:S01]  /*01f0*/  UIMAD.WIDE UR14, UR20, 0x18, UR26 ;  /* 0x00000018140e78a5 */ /* 0x000fe2000f8e021a */
[----:B------:R-:W-:Y:S01]  /*0200*/  IADD3 R2, P0, PT, R2, 0x10, RZ ;  /* 0x0000001002027810 */ /* 0x000fe20007f1e0ff */
[----:B------:R-:W-:-:S03]  /*0210*/  UIMAD.WIDE UR16, UR20, 0x1c, UR26 ;  /* 0x0000001c141078a5 */ /* 0x000fc6000f8e021a */
[----:B------:R-:W-:-:S09]  /*0220*/  IADD3.X R3, PT, PT, RZ, R3, RZ, P0, !PT ;  /* 0x00000003ff037210 */ /* 0x000fd200007fe4ff */
.L_x_1:
[----:B------:R-:W-:Y:S01]  /*0230*/  UIMAD.WIDE UR22, UR20, 0x4, UR26 ;  /* 0x00000004141678a5 */ /* 0x000fe2000f8e021a */
[----:B------:R-:W-:Y:S02]  /*0240*/  IMAD.MOV.U32 R23, RZ, RZ, 0x4 ;  /* 0x00000004ff177424 */ /* 0x000fe400078e00ff */
[----:B------:R-:W-:Y:S01]  /*0250*/  HFMA2 R11, -RZ, RZ, 0, 2.384185791015625e-07 ;  /* 0x00000004ff0b7431 */ /* 0x000fe200000001ff */
[----:B------:R-:W-:Y:S01]  /*0260*/  MOV R25, 0x4 ;  /* 0x0000000400197802 */ /* 0x000fe20000000f00 */
[----:B0-----:R-:W2:Y:S01]  /*0270*/  LDG.E R21, desc[UR18][R2.64+-0x10] ;  /* 0xfffff01202157981 */ /* 0x001ea2000c1e1900 */
[C---:B------:R-:W-:Y:S01]  /*0280*/  IMAD.WIDE R22, R14.reuse, R23, UR26 ;  /* 0x0000001a0e167e25 */ /* 0x040fe2000f8e0217 */
[----:B------:R-:W-:Y:S02]  /*0290*/  MOV R8, UR22 ;  /* 0x0000001600087c02 */ /* 0x000fe40008000f00 */
[----:B------:R-:W-:Y:S01]  /*02a0*/  MOV R9, UR23 ;  /* 0x0000001700097c02 */ /* 0x000fe20008000f00 */
[----:B------:R-:W3:Y:S02]  /*02b0*/  LDG.E R19, desc[UR18][R2.64+-0xc] ;  /* 0xfffff41202137981 */ /* 0x000ee4000c1e1900 */
[----:B------:R-:W-:-:S02]  /*02c0*/  IMAD.WIDE R8, R14, 0x4, R8 ;  /* 0x000000040e087825 */ /* 0x000fc400078e0208 */
[----:B------:R-:W2:Y:S01]  /*02d0*/  LDG.E R22, desc[UR18][R22.64] ;  /* 0x0000001216167981 */ /* 0x000ea2000c1e1900 */
[----:B------:R-:W-:Y:S01]  /*02e0*/  MOV R5, 0x4 ;  /* 0x0000000400057802 */ /* 0x000fe20000000f00 */
[C---:B------:R-:W-:Y:S02]  /*02f0*/  IMAD.WIDE R24, R14.reuse, R25, UR6 ;  /* 0x000000060e187e25 */ /* 0x040fe4000f8e0219 */
[----:B------:R0:W3:Y:S02]  /*0300*/  LDG.E R20, desc[UR18][R8.64] ;  /* 0x0000001208147981 */ /* 0x0000e4000c1e1900 */
[----:B------:R-:W-:Y:S02]  /*0310*/  IMAD.WIDE R10, R14, R11, UR8 ;  /* 0x000000080e0a7e25 */ /* 0x000fe4000f8e020b */
[----:B------:R-:W4:Y:S04]  /*0320*/  LDG.E R18, desc[UR18][R24.64] ;  /* 0x0000001218127981 */ /* 0x000f28000c1e1900 */
[----:B------:R-:W4:Y:S01]  /*0330*/  LDG.E R17, desc[UR18][R2.64+-0x8] ;  /* 0xfffff81202117981 */ /* 0x000f22000c1e1900 */
[----:B0-----:R-:W-:-:S02]  /*0340*/  HFMA2 R9, -RZ, RZ, 0, 2.384185791015625e-07 ;  /* 0x00000004ff097431 */ /* 0x001fc400000001ff */
[----:B------:R-:W-:Y:S01]  /*0350*/  IMAD.MOV.U32 R7, RZ, RZ, 0x4 ;  /* 0x00000004ff077424 */ /* 0x000fe200078e00ff */
[----:B------:R0:W5:Y:S01]  /*0360*/  LDG.E R16, desc[UR18][R10.64] ;  /* 0x000000120a107981 */ /* 0x000162000c1e1900 */
[----:B------:R-:W-:-:S03]  /*0370*/  IMAD.WIDE R4, R14, R5, UR10 ;  /* 0x0000000a0e047e25 */ /* 0x000fc6000f8e0205 */
[----:B------:R-:W5:Y:S01]  /*0380*/  LDG.E R15, desc[UR18][R2.64+-0x4] ;  /* 0xfffffc12020f7981 */ /* 0x000f62000c1e1900 */
[C---:B------:R-:W-:Y:S01]  /*0390*/  IMAD.WIDE R6, R14.reuse, R7, UR12 ;  /* 0x0000000c0e067e25 */ /* 0x040fe2000f8e0207 */
[----:B------:R-:W-:Y:S02]  /*03a0*/  MOV R27, 0x4 ;  /* 0x00000004001b7802 */ /* 0x000fe40000000f00 */
[----:B------:R1:W5:Y:S01]  /*03b0*/  LDG.E R4, desc[UR18][R4.64] ;  /* 0x0000001204047981 */ /* 0x000362000c1e1900 */
[----:B------:R-:W-:-:S03]  /*03c0*/  IMAD.WIDE R8, R14, R9, UR14 ;  /* 0x0000000e0e087e25 */ /* 0x000fc6000f8e0209 */
[----:B------:R-:W5:Y:S01]  /*03d0*/  LDG.E R23, desc[UR18][R2.64] ;  /* 0x0000001202177981 */ /* 0x000f62000c1e1900 */
[----:B0-----:R-:W-:-:S03]  /*03e0*/  IMAD.WIDE R10, R14, R27, UR16 ;  /* 0x000000100e0a7e25 */ /* 0x001fc6000f8e021b */
[----:B------:R-:W5:Y:S04]  /*03f0*/  LDG.E R7, desc[UR18][R6.64] ;  /* 0x0000001206077981 */ /* 0x000f68000c1e1900 */
[----:B------:R-:W5:Y:S04]  /*0400*/  LDG.E R24, desc[UR18][R2.64+0x4] ;  /* 0x0000041202187981 */ /* 0x000f68000c1e1900 */
[----:B------:R-:W5:Y:S04]  /*0410*/  LDG.E R8, desc[UR18][R8.64] ;  /* 0x0000001208087981 */ /* 0x000f68000c1e1900 */
[----:B------:R-:W5:Y:S04]  /*0420*/  LDG.E R25, desc[UR18][R2.64+0x8] ;  /* 0x0000081202197981 */ /* 0x000f68000c1e1900 */
[----:B------:R-:W5:Y:S04]  /*0430*/  LDG.E R10, desc[UR18][R10.64] ;  /* 0x000000120a0a7981 */ /* 0x000f68000c1e1900 */
[----:B------:R0:W5:Y:S01]  /*0440*/  LDG.E R27, desc[UR18][R2.64+0xc] ;  /* 0x00000c12021b7981 */ /* 0x000162000c1e1900 */
[----:B------:R-:W-:-:S04]  /*0450*/  UIADD3 UR5, UPT, UPT, UR5, 0x8, URZ ;  /* 0x0000000805057890 */ /* 0x000fc8000fffe0ff */
[----:B------:R-:W-:Y:S01]  /*0460*/  UISETP.NE.AND UP0, UPT, UR5, URZ, UPT ;  /* 0x000000ff0500728c */ /* 0x000fe2000bf05270 */
[----:B-1----:R-:W-:Y:S02]  /*0470*/  MOV R5, UR20 ;  /* 0x0000001400057c02 */ /* 0x002fe40008000f00 */
[----:B0-----:R-:W-:Y:S02]  /*0480*/  IADD3 R2, P0, PT, R2, 0x20, RZ ;  /* 0x0000002002027810 */ /* 0x001fe40007f1e0ff */
[----:B------:R-:W-:Y:S02]  /*0490*/  LEA R14, R5, R14, 0x3 ;  /* 0x0000000e050e7211 */ /* 0x000fe400078e18ff */
[----:B------:R-:W-:Y:S01]  /*04a0*/  IADD3.X R3, PT, PT, RZ, R3, RZ, P0, !PT ;  /* 0x00000003ff037210 */ /* 0x000fe200007fe4ff */
[----:B--2---:R-:W-:-:S04]  /*04b0*/  FFMA R22, R21, R22, R12 ;  /* 0x0000001615167223 */ /* 0x004fc8000000000c */
[----:B---3--:R-:W-:-:S04]  /*04c0*/  FFMA R20, R19, R20, R22 ;  /* 0x0000001413147223 */ /* 0x008fc80000000016 */
[----:B----4-:R-:W-:-:S04]  /*04d0*/  FFMA R18, R17, R18, R20 ;  /* 0x0000001211127223 */ /* 0x010fc80000000014 */
[----:B-----5:R-:W-:-:S04]  /*04e0*/  FFMA R16, R15, R16, R18 ;  /* 0x000000100f107223 */ /* 0x020fc80000000012 */
[----:B------:R-:W-:-:S04]  /*04f0*/  FFMA R23, R23, R4, R16 ;  /* 0x0000000417177223 */ /* 0x000fc80000000010 */
[----:B------:R-:W-:-:S04]  /*0500*/  FFMA R24, R24, R7, R23 ;  /* 0x0000000718187223 */ /* 0x000fc80000000017 */
[----:B------:R-:W-:-:S04]  /*0510*/  FFMA R8, R25, R8, R24 ;  /* 0x0000000819087223 */ /* 0x000fc80000000018 */
[----:B------:R-:W-:Y:S01]  /*0520*/  FFMA R12, R27, R10, R8 ;  /* 0x0000000a1b0c7223 */ /* 0x000fe20000000008 */
[----:B------:R-:W-:Y:S06]  /*0530*/  BRA.U UP0, `(.L_x_1) ;  /* 0xfffffffd003c7547 */ /* 0x000fec000b83ffff */
.L_x_0:
[----:B------:R-:W-:-:S04]  /*0540*/  ULOP3.LUT UR6, UR20, 0x7, URZ, 0xc0, !UPT ;  /* 0x0000000714067892 */ /* 0x000fc8000f8ec0ff */
[----:B------:R-:W-:-:S09]  /*0550*/  UISETP.NE.AND UP0, UPT, UR6, URZ, UPT ;  /* 0x000000ff0600728c */ /* 0x000fd2000bf05270 */
[----:B------:R-:W-:Y:S05]  /*0560*/  BRA.U !UP0, `(.L_x_2) ;  /* 0x0000000508387547 */ /* 0x000fea000b800000 */
[----:B------:R-:W-:Y:S02]  /*0570*/  UISETP.GE.U32.AND UP0, UPT, UR6, 0x4, UPT ;  /* 0x000000040600788c */ /* 0x000fe4000bf06070 */
[----:B------:R-:W-:-:S04]  /*0580*/  ULOP3.LUT UR5, UR20, 0x3, URZ, 0xc0, !UPT ;  /* 0x0000000314057892 */ /* 0x000fc8000f8ec0ff */
[----:B------:R-:W-:-:S03]  /*0590*/  UISETP.NE.AND UP1, UPT, UR5, URZ, UPT ;  /* 0x000000ff0500728c */ /* 0x000fc6000bf25270 */
[----:B------:R-:W-:Y:S08]  /*05a0*/  BRA.U !UP0, `(.L_x_3) ;  /* 0x00000001087c7547 */ /* 0x000ff0000b800000 */
[----:B------:R-:W1:Y:S01]  /*05b0*/  LDC.64 R6, c[0x0][0x388] ;  /* 0x0000e200ff067b82 */ /* 0x000e620000000a00 */
[----:B------:R-:W2:Y:S01]  /*05c0*/  LDCU.64 UR6, c[0x0][0x380] ;  /* 0x00007000ff0677ac */ /* 0x000ea20008000a00 */
[----:B------:R-:W-:Y:S01]  /*05d0*/  IMAD.U32 R9, RZ, RZ, UR4 ;  /* 0x00000004ff097e24 */ /* 0x000fe2000f8e00ff */
[C---:B------:R-:W-:Y:S02]  /*05e0*/  IADD3 R3, PT, PT, R13.reuse, UR4, RZ ;  /* 0x000000040d037c10 */ /* 0x040fe4000fffe0ff */
[----:B------:R-:W-:Y:S01]  /*05f0*/  IADD3 R10, P0, PT, R13, UR4, RZ ;  /* 0x000000040d0a7c10 */ /* 0x000fe2000ff1e0ff */
[----:B------:R-:W-:Y:S01]  /*0600*/  IMAD R9, R9, UR20, R0 ;  /* 0x0000001409097c24 */ /* 0x000fe2000f8e0200 */
[----:B------:R-:W-:Y:S01]  /*0610*/  MOV R11, UR20 ;  /* 0x00000014000b7c02 */ /* 0x000fe20008000f00 */
[----:B------:R-:W3:Y:S01]  /*0620*/  LDC.64 R4, c[0x0][0x380] ;  /* 0x0000e000ff047b82 */ /* 0x000ee20000000a00 */
[----:B------:R-:W-:Y:S01]  /*0630*/  MOV R15, UR20 ;  /* 0x00000014000f7c02 */ /* 0x000fe20008000f00 */
[----:B-1----:R-:W-:Y:S01]  /*0640*/  IMAD.WIDE R6, R9, 0x4, R6 ;  /* 0x0000000409067825 */ /* 0x002fe200078e0206 */
[----:B------:R-:W-:-:S05]  /*0650*/  MOV R9, UR20 ;  /* 0x0000001400097c02 */ /* 0x000fca0008000f00 */
[----:B------:R-:W-:Y:S02]  /*0660*/  IMAD.WIDE R8, R9, 0x4, R6 ;  /* 0x0000000409087825 */ /* 0x000fe400078e0206 */
[----:B0-----:R-:W4:Y:S02]  /*0670*/  LDG.E R6, desc[UR18][R6.64] ;  /* 0x0000001206067981 */ /* 0x001f24000c1e1900 */
[----:B---3--:R-:W-:Y:S01]  /*0680*/  IMAD.WIDE.U32 R4, R3, 0x4, R4 ;  /* 0x0000000403047825 */ /* 0x008fe200078e0004 */
[----:B------:R-:W-:Y:S01]  /*0690*/  IADD3.X R3, PT, PT, RZ, RZ, RZ, P0, !PT ;  /* 0x000000ffff037210 */ /* 0x000fe200007fe4ff */
[----:B------:R-:W3:Y:S01]  /*06a0*/  LDG.E R17, desc[UR18][R8.64] ;  /* 0x0000001208117981 */ /* 0x000ee2000c1e1900 */
[----:B--2---:R-:W-:-:S03]  /*06b0*/  LEA R2, P0, R10, UR6, 0x2 ;  /* 0x000000060a027c11 */ /* 0x004fc6000f8010ff */
[----:B------:R-:W4:Y:S01]  /*06c0*/  LDG.E R5, desc[UR18][R4.64] ;  /* 0x0000001204057981 */ /* 0x000f22000c1e1900 */
[----:B------:R-:W-:Y:S01]  /*06d0*/  LEA.HI.X R3, R10, UR7, R3, 0x2, P0 ;  /* 0x000000070a037c11 */ /* 0x000fe200080f1403 */
[----:B------:R-:W-:-:S04]  /*06e0*/  IMAD.WIDE R10, R11, 0x4, R8 ;  /* 0x000000040b0a7825 */ /* 0x000fc800078e0208 */
[----:B------:R-:W3:Y:S01]  /*06f0*/  LDG.E R16, desc[UR18][R2.64+0x4] ;  /* 0x0000041202107981 */ /* 0x000ee2000c1e1900 */
[----:B------:R-:W-:-:S03]  /*0700*/  IMAD.WIDE R14, R15, 0x4, R10 ;  /* 0x000000040f0e7825 */ /* 0x000fc600078e020a */
[----:B------:R-:W2:Y:S04]  /*0710*/  LDG.E R19, desc[UR18][R10.64] ;  /* 0x000000120a137981 */ /* 0x000ea8000c1e1900 */
[----:B------:R-:W2:Y:S04]  /*0720*/  LDG.E R18, desc[UR18][R2.64+0x8] ;  /* 0x0000081202127981 */ /* 0x000ea8000c1e1900 */
[----:B------:R-:W5:Y:S04]  /*0730*/  LDG.E R20, desc[UR18][R2.64+0xc] ;  /* 0x00000c1202147981 */ /* 0x000f68000c1e1900 */
[----:B------:R-:W5:Y:S01]  /*0740*/  LDG.E R14, desc[UR18][R14.64] ;  /* 0x000000120e0e7981 */ /* 0x000f62000c1e1900 */
[----:B------:R-:W-:Y:S01]  /*0750*/  UIADD3 UR4, UPT, UPT, UR4, 0x4, URZ ;  /* 0x0000000404047890 */ /* 0x000fe2000fffe0ff */
[----:B----4-:R-:W-:-:S04]  /*0760*/  FFMA R5, R5, R6, R12 ;  /* 0x0000000605057223 */ /* 0x010fc8000000000c */
[----:B---3--:R-:W-:-:S04]  /*0770*/  FFMA R5, R16, R17, R5 ;  /* 0x0000001110057223 */ /* 0x008fc80000000005 */
[----:B--2---:R-:W-:-:S04]  /*0780*/  FFMA R5, R18, R19, R5 ;  /* 0x0000001312057223 */ /* 0x004fc80000000005 */
[----:B-----5:R-:W-:-:S07]  /*0790*/  FFMA R12, R20, R14, R5 ;  /* 0x0000000e140c7223 */ /* 0x020fce0000000005 */
.L_x_3:
[----:B------:R-:W-:Y:S05]  /*07a0*/  BRA.U !UP1, `(.L_x_2) ;  /* 0x0000000109a87547 */ /* 0x000fea000b800000 */
[----:B------:R-:W-:Y:S01]  /*07b0*/  UISETP.NE.AND UP0, UPT, UR5, 0x1, UPT ;  /* 0x000000010500788c */ /* 0x000fe2000bf05270 */
[----:B------:R-:W-:Y:S01]  /*07c0*/  MOV R7, UR4 ;  /* 0x0000000400077c02 */ /* 0x000fe20008000f00 */
[----:B------:R-:W-:Y:S02]  /*07d0*/  ULOP3.LUT UR5, UR20, 0x1, URZ, 0xc0, !UPT ;  /* 0x0000000114057892 */ /* 0x000fe4000f8ec0ff */
[----:B------:R-:W-:Y:S02]  /*07e0*/  MOV R15, UR20 ;  /* 0x00000014000f7c02 */ /* 0x000fe40008000f00 */
[----:B------:R-:W-:Y:S01]  /*07f0*/  UISETP.NE.U32.AND UP1, UPT, UR5, 0x1, UPT ;  /* 0x000000010500788c */ /* 0x000fe2000bf25070 */
[----:B------:R-:W-:-:S04]  /*0800*/  PLOP3.LUT P1, PT, PT, PT, UP0, 0x80, 0x8 ;  /* 0x000000000008781c */ /* 0x000fc80003f2f008 */
[----:B------:R-:W1:Y:S01]  /*0810*/  @UP0 LDCU.128 UR8, c[0x0][0x380] ;  /* 0x00007000ff0807ac */ /* 0x000e620008000c00 */
[----:B------:R-:W-:Y:S01]  /*0820*/  PLOP3.LUT P0, PT, PT, PT, UP1, 0x80, 0x8 ;  /* 0x000000000008781c */ /* 0x000fe20003f0f018 */
[----:B------:R-:W2:Y:S04]  /*0830*/  @UP0 LDCU.64 UR6, c[0x0][0x380] ;  /* 0x00007000ff0607ac */ /* 0x000ea80008000a00 */
[----:B------:R-:W3:Y:S03]  /*0840*/  @!UP1 LDCU.128 UR12, c[0x0][0x380] ;  /* 0x00007000ff0c97ac */ /* 0x000ee60008000c00 */
[C---:B------:R-:W-:Y:S02]  /*0850*/  @P1 IADD3 R3, PT, PT, R13.reuse, UR4, RZ ;  /* 0x000000040d031c10 */ /* 0x040fe4000fffe0ff */
[----:B------:R-:W-:Y:S01]  /*0860*/  @P1 IADD3 R6, P2, PT, R13, UR4, RZ ;  /* 0x000000040d061c10 */ /* 0x000fe2000ff5e0ff */
[----:B------:R-:W-:Y:S01]  /*0870*/  @UP0 UIADD3 UR4, UPT, UPT, UR4, 0x2, URZ ;  /* 0x0000000204040890 */ /* 0x000fe2000fffe0ff */
[----:B-1----:R-:W-:Y:S01]  /*0880*/  MOV R11, UR9 ;  /* 0x00000009000b7c02 */ /* 0x002fe20008000f00 */
[----:B------:R-:W-:Y:S01]  /*0890*/  IMAD.U32 R10, RZ, RZ, UR8 ;  /* 0x00000008ff0a7e24 */ /* 0x000fe2000f8e00ff */
[----:B------:R-:W-:-:S02]  /*08a0*/  MOV R4, UR10 ;  /* 0x0000000a00047c02 */ /* 0x000fc40008000f00 */
[----:B------:R-:W-:Y:S01]  /*08b0*/  MOV R5, UR11 ;  /* 0x0000000b00057c02 */ /* 0x000fe20008000f00 */
[----:B------:R-:W-:-:S04]  /*08c0*/  @P1 IMAD.WIDE.U32 R10, R3, 0x4, R10 ;  /* 0x00000004030a1825 */ /* 0x000fc800078e000a */
[----:B------:R-:W-:Y:S01]  /*08d0*/  @P1 IMAD R3, R7, UR20, R0 ;  /* 0x0000001407031c24 */ /* 0x000fe2000f8e0200 */
[----:B------:R-:W-:Y:S01]  /*08e0*/  @P1 IADD3.X R7, PT, PT, RZ, RZ, RZ, P2, !PT ;  /* 0x000000ffff071210 */ /* 0x000fe200017fe4ff */
[----:B------:R-:W-:Y:S01]  /*08f0*/  IMAD.U32 R19, RZ, RZ, UR4 ;  /* 0x00000004ff137e24 */ /* 0x000fe2000f8e00ff */
[C---:B--2---:R-:W-:Y:S01]  /*0900*/  @P1 LEA R2, P2, R6.reuse, UR6, 0x2 ;  /* 0x0000000606021c11 */ /* 0x044fe2000f8410ff */
[----:B------:R-:W-:Y:S01]  /*0910*/  @P1 IMAD.WIDE R4, R3, 0x4, R4 ;  /* 0x0000000403041825 */ /* 0x000fe200078e0204 */
[----:B------:R-:W-:Y:S01]  /*0920*/  @!P0 IADD3 R17, PT, PT, R13, UR4, RZ ;  /* 0x000000040d118c10 */ /* 0x000fe2000fffe0ff */
[----:B0-----:R-:W2:Y:S01]  /*0930*/  @P1 LDG.E R11, desc[UR18][R10.64] ;  /* 0x000000120a0b1981 */ /* 0x001ea2000c1e1900 */
[----:B------:R-:W-:Y:S01]  /*0940*/  @P1 LEA.HI.X R3, R6, UR7, R7, 0x2, P2 ;  /* 0x0000000706031c11 */ /* 0x000fe200090f1407 */
[----:B------:R-:W-:Y:S01]  /*0950*/  @!P0 IMAD R19, R19, UR20, R0 ;  /* 0x0000001413138c24 */ /* 0x000fe2000f8e0200 */
[----:B---3--:R-:W-:Y:S01]  /*0960*/  MOV R6, UR12 ;  /* 0x0000000c00067c02 */ /* 0x008fe20008000f00 */
[----:B------:R-:W-:Y:S01]  /*0970*/  @P1 IMAD.WIDE R14, R15, 0x4, R4 ;  /* 0x000000040f0e1825 */ /* 0x000fe200078e0204 */
[----:B------:R-:W-:Y:S01]  /*0980*/  MOV R7, UR13 ;  /* 0x0000000d00077c02 */ /* 0x000fe20008000f00 */
[----:B------:R-:W2:Y:S01]  /*0990*/  @P1 LDG.E R4, desc[UR18][R4.64] ;  /* 0x0000001204041981 */ /* 0x000ea2000c1e1900 */
[----:B------:R-:W-:-:S02]  /*09a0*/  MOV R8, UR14 ;  /* 0x0000000e00087c02 */ /* 0x000fc40008000f00 */
[----:B------:R-:W-:Y:S01]  /*09b0*/  MOV R9, UR15 ;  /* 0x0000000f00097c02 */ /* 0x000fe20008000f00 */
[----:B------:R-:W-:Y:S01]  /*09c0*/  @!P0 IMAD.WIDE.U32 R6, R17, 0x4, R6 ;  /* 0x0000000411068825 */ /* 0x000fe200078e0006 */
[----:B------:R-:W3:Y:S03]  /*09d0*/  @P1 LDG.E R14, desc[UR18][R14.64] ;  /* 0x000000120e0e1981 */ /* 0x000ee6000c1e1900 */
[----:B------:R-:W-:Y:S01]  /*09e0*/  @!P0 IMAD.WIDE R8, R19, 0x4, R8 ;  /* 0x0000000413088825 */ /* 0x000fe200078e0208 */
[----:B------:R-:W3:Y:S04]  /*09f0*/  @P1 LDG.E R2, desc[UR18][R2.64+0x4] ;  /* 0x0000041202021981 */ /* 0x000ee8000c1e1900 */
[----:B------:R-:W4:Y:S04]  /*0a00*/  @!P0 LDG.E R7, desc[UR18][R6.64] ;  /* 0x0000001206078981 */ /* 0x000f28000c1e1900 */
[----:B------:R-:W4:Y:S01]  /*0a10*/  @!P0 LDG.E R8, desc[UR18][R8.64] ;  /* 0x0000001208088981 */ /* 0x000f22000c1e1900 */
[----:B--2---:R-:W-:-:S04]  /*0a20*/  @P1 FFMA R11, R11, R4, R12 ;  /* 0x000000040b0b1223 */ /* 0x004fc8000000000c */
[----:B---3--:R-:W-:-:S04]  /*0a30*/  @P1 FFMA R12, R2, R14, R11 ;  /* 0x0000000e020c1223 */ /* 0x008fc8000000000b */
[----:B----4-:R-:W-:-:S07]  /*0a40*/  @!P0 FFMA R12, R7, R8, R12 ;  /* 0x00000008070c8223 */ /* 0x010fce000000000c */
.L_x_2:
[----:B------:R-:W1:Y:S01]  /*0a50*/  LDC.64 R2, c[0x0][0x390] ;  /* 0x0000e400ff027b82 */ /* 0x000e620000000a00 */
[----:B------:R-:W-:-:S05]  /*0a60*/  IADD3 R13, PT, PT, R0, R13, RZ ;  /* 0x0000000d000d7210 */ /* 0x000fca0007ffe0ff */
[----:B-1----:R-:W-:-:S05]  /*0a70*/  IMAD.WIDE R2, R13, 0x4, R2 ;  /* 0x000000040d027825 */ /* 0x002fca00078e0202 */
[----:B0-----:R-:W-:Y:S01]  /*0a80*/  STG.E desc[UR18][R2.64], R12 ;  /* 0x0000000c02007986 */ /* 0x001fe2000c101912 */
[----:B------:R-:W-:Y:S05]  /*0a90*/  EXIT ;  /* 0x000000000000794d */ /* 0x000fea0003800000 */
.L_x_4:
[----:B------:R-:W-:-:S00]  /*0aa0*/  BRA `(.L_x_4) ;  /* 0xfffffffc00fc7947 */ /* 0x000fc0000383ffff */
[----:B------:R-:W-:-:S00]  /*0ab0*/  NOP ;  /* 0x0000000000007918 */ /* 0x000fc00000000000 */
        /* <DEDUP_REMOVED lines=12> */
.L_x_5:


//--------------------- .nv.shared.reserved.0     --------------------------
	.section	.nv.shared.reserved.0,"aw",@nobits
	.weak		__nv_reservedSMEM_offset_0_alias
	.size		__nv_reservedSMEM_offset_0_alias, 0, 64
	.other		__nv_reservedSMEM_offset_0_alias,@"STO_CUDA_RESERVED_SHARED STV_DEFAULT"
__nv_reservedSMEM_offset_0_alias:
	.zero		0
	.zero		64


//--------------------- .nv.constant0._Z7matMulKPfS_S_i --------------------------
	.section	.nv.constant0._Z7matMulKPfS_S_i,"a",@progbits
	.sectionflags	@""
	.align	4
.nv.constant0._Z7matMulKPfS_S_i:
	.zero		924


//--------------------- SYMBOLS --------------------------

	.type		.nv.reservedSmem.offset0,@object
	.size		.nv.reservedSmem.offset0,0x4
